	.version 1.4
	.target sm_10, map_f64_to_f32
	// compiled with C:\Program Files\NVIDIA GPU Computing Toolkit\CUDA\v4.1\\bin/../open64/lib//be.exe
	// nvopencc 4.1 built on 2012-01-13

	//-----------------------------------------------------------
	// Compiling c:/Temp/tmpxft_00001b60_00000000-11_poly2mask_cuda.cpp3.i (c:/Temp/ccBI#.a04592)
	//-----------------------------------------------------------

	//-----------------------------------------------------------
	// Options:
	//-----------------------------------------------------------
	//  Target:ptx, ISA:sm_10, Endian:little, Pointer Size:64
	//  -O3	(Optimization level)
	//  -g0	(Debug level)
	//  -m2	(Report advisories)
	//-----------------------------------------------------------

	.file	1	"c:/Temp/tmpxft_00001b60_00000000-10_poly2mask_cuda.cudafe2.gpu"
	.file	2	"c:\program files (x86)\microsoft visual studio 10.0\vc\include\codeanalysis\sourceannotations.h"
	.file	3	"C:\Program Files\NVIDIA GPU Computing Toolkit\CUDA\v4.1\bin/../include\crt/device_runtime.h"
	.file	4	"C:\Program Files\NVIDIA GPU Computing Toolkit\CUDA\v4.1\bin/../include\host_defines.h"
	.file	5	"C:\Program Files\NVIDIA GPU Computing Toolkit\CUDA\v4.1\bin/../include\builtin_types.h"
	.file	6	"c:\program files\nvidia gpu computing toolkit\cuda\v4.1\include\device_types.h"
	.file	7	"c:\program files\nvidia gpu computing toolkit\cuda\v4.1\include\host_defines.h"
	.file	8	"c:\program files\nvidia gpu computing toolkit\cuda\v4.1\include\driver_types.h"
	.file	9	"c:\program files\nvidia gpu computing toolkit\cuda\v4.1\include\surface_types.h"
	.file	10	"c:\program files\nvidia gpu computing toolkit\cuda\v4.1\include\texture_types.h"
	.file	11	"c:\program files\nvidia gpu computing toolkit\cuda\v4.1\include\vector_types.h"
	.file	12	"c:\program files\nvidia gpu computing toolkit\cuda\v4.1\include\builtin_types.h"
	.file	13	"C:\Program Files\NVIDIA GPU Computing Toolkit\CUDA\v4.1\bin/../include\device_launch_parameters.h"
	.file	14	"c:\program files\nvidia gpu computing toolkit\cuda\v4.1\include\crt\storage_class.h"
	.file	15	"poly2mask_cuda.cu"
	.file	16	"C:\Program Files\NVIDIA GPU Computing Toolkit\CUDA\v4.1\bin/../include\common_functions.h"
	.file	17	"c:\program files\nvidia gpu computing toolkit\cuda\v4.1\include\math_functions.h"
	.file	18	"c:\program files\nvidia gpu computing toolkit\cuda\v4.1\include\math_constants.h"
	.file	19	"c:\program files\nvidia gpu computing toolkit\cuda\v4.1\include\device_functions.h"
	.file	20	"c:\program files\nvidia gpu computing toolkit\cuda\v4.1\include\sm_11_atomic_functions.h"
	.file	21	"c:\program files\nvidia gpu computing toolkit\cuda\v4.1\include\sm_12_atomic_functions.h"
	.file	22	"c:\program files\nvidia gpu computing toolkit\cuda\v4.1\include\sm_13_double_functions.h"
	.file	23	"c:\program files\nvidia gpu computing toolkit\cuda\v4.1\include\sm_20_atomic_functions.h"
	.file	24	"c:\program files\nvidia gpu computing toolkit\cuda\v4.1\include\sm_20_intrinsics.h"
	.file	25	"c:\program files\nvidia gpu computing toolkit\cuda\v4.1\include\surface_functions.h"
	.file	26	"c:\program files\nvidia gpu computing toolkit\cuda\v4.1\include\texture_fetch_functions.h"
	.file	27	"c:\program files\nvidia gpu computing toolkit\cuda\v4.1\include\math_functions_dbl_ptx1.h"


	.entry _Z14poly2mask_cudaPiiiPfS0_i (
		.param .u64 __cudaparm__Z14poly2mask_cudaPiiiPfS0_i_mask,
		.param .s32 __cudaparm__Z14poly2mask_cudaPiiiPfS0_i_nMaskPoints,
		.param .s32 __cudaparm__Z14poly2mask_cudaPiiiPfS0_i_nPolygonEdges,
		.param .u64 __cudaparm__Z14poly2mask_cudaPiiiPfS0_i_xs,
		.param .u64 __cudaparm__Z14poly2mask_cudaPiiiPfS0_i_ys,
		.param .s32 __cudaparm__Z14poly2mask_cudaPiiiPfS0_i_height)
	{
	.reg .u16 %rh<4>;
	.reg .u32 %r<30>;
	.reg .u64 %rd<8>;
	.reg .f32 %f<25>;
	.reg .pred %p<12>;
	.loc	15	7	0
$LDWbegin__Z14poly2mask_cudaPiiiPfS0_i:
	mov.u16 	%rh1, %nctaid.x;
	mov.u16 	%rh2, %ctaid.y;
	mul.wide.u16 	%r1, %rh1, %rh2;
	cvt.u32.u16 	%r2, %ctaid.x;
	add.u32 	%r3, %r2, %r1;
	cvt.u32.u16 	%r4, %ntid.x;
	mul.lo.u32 	%r5, %r4, %r3;
	cvt.u32.u16 	%r6, %tid.x;
	add.u32 	%r7, %r6, %r5;
	ld.param.s32 	%r8, [__cudaparm__Z14poly2mask_cudaPiiiPfS0_i_nPolygonEdges];
	ld.param.s32 	%r9, [__cudaparm__Z14poly2mask_cudaPiiiPfS0_i_nMaskPoints];
	set.le.u32.s32 	%r10, %r9, %r7;
	neg.s32 	%r11, %r10;
	mov.s32 	%r12, 2;
	set.le.u32.s32 	%r13, %r8, %r12;
	neg.s32 	%r14, %r13;
	or.b32 	%r15, %r11, %r14;
	mov.u32 	%r16, 0;
	setp.eq.s32 	%p1, %r15, %r16;
	@%p1 bra 	$Lt_0_7938;
	bra.uni 	$LBB18__Z14poly2mask_cudaPiiiPfS0_i;
$Lt_0_7938:
	.loc	15	12	0
	mov.u32 	%r17, 0;
	.loc	15	7	0
	ld.param.s32 	%r8, [__cudaparm__Z14poly2mask_cudaPiiiPfS0_i_nPolygonEdges];
	.loc	15	12	0
	setp.le.s32 	%p2, %r8, %r17;
	@%p2 bra 	$Lt_0_9986;
	ld.param.s32 	%r18, [__cudaparm__Z14poly2mask_cudaPiiiPfS0_i_height];
	rem.s32 	%r19, %r7, %r18;
	div.s32 	%r20, %r7, %r18;
	.loc	15	7	0
	ld.param.s32 	%r8, [__cudaparm__Z14poly2mask_cudaPiiiPfS0_i_nPolygonEdges];
	.loc	15	12	0
	mov.s32 	%r21, %r8;
	ld.param.u64 	%rd1, [__cudaparm__Z14poly2mask_cudaPiiiPfS0_i_xs];
	ld.param.u64 	%rd2, [__cudaparm__Z14poly2mask_cudaPiiiPfS0_i_ys];
	cvt.rn.f32.s32 	%f1, %r19;
	mov.s32 	%r22, 0;
	mov.s32 	%r23, 0;
	mov.s32 	%r24, %r21;
$Lt_0_8962:
 //<loop> Loop body line 12, nesting depth: 1, estimated iterations: unknown
	.loc	15	23	0
	ld.global.f32 	%f2, [%rd1+0];
	.loc	15	24	0
	ld.global.f32 	%f3, [%rd2+0];
	.loc	15	26	0
	ld.global.f32 	%f4, [%rd1+4];
	.loc	15	27	0
	ld.global.f32 	%f5, [%rd2+4];
	.loc	15	23	0
	setp.ge.f32 	%p3, %f1, %f3;
	@!%p3 bra 	$Lt_0_10242;
	setp.lt.f32 	%p4, %f1, %f5;
	@!%p4 bra 	$Lt_0_10242;
	.loc	15	31	0
	add.s32 	%r25, %r23, 1;
	cvt.rn.f32.s32 	%f6, %r20;
	sub.f32 	%f7, %f6, %f2;
	sub.f32 	%f8, %f5, %f3;
	mul.f32 	%f9, %f7, %f8;
	sub.f32 	%f10, %f1, %f3;
	sub.f32 	%f11, %f4, %f2;
	mul.f32 	%f12, %f10, %f11;
	sub.f32 	%f13, %f12, %f9;
	mov.f32 	%f14, 0f00000000;    	// 0
	setp.gt.f32 	%p5, %f13, %f14;
	selp.s32 	%r23, %r25, %r23, %p5;
	bra.uni 	$Lt_0_10754;
$Lt_0_10242:
$L_0_6914:
	.loc	15	36	0
	setp.ge.f32 	%p6, %f1, %f5;
	@!%p6 bra 	$Lt_0_10754;
	setp.lt.f32 	%p7, %f1, %f3;
	@!%p7 bra 	$Lt_0_10754;
	.loc	15	38	0
	sub.s32 	%r26, %r23, 1;
	cvt.rn.f32.s32 	%f15, %r20;
	sub.f32 	%f16, %f15, %f2;
	sub.f32 	%f17, %f5, %f3;
	mul.f32 	%f18, %f16, %f17;
	sub.f32 	%f19, %f1, %f3;
	sub.f32 	%f20, %f4, %f2;
	mul.f32 	%f21, %f19, %f20;
	sub.f32 	%f22, %f21, %f18;
	mov.f32 	%f23, 0f00000000;    	// 0
	setp.lt.f32 	%p8, %f22, %f23;
	selp.s32 	%r23, %r26, %r23, %p8;
$Lt_0_10754:
$L_0_7426:
$L_0_6658:
	.loc	15	36	0
	add.s32 	%r22, %r22, 1;
	add.u64 	%rd2, %rd2, 4;
	add.u64 	%rd1, %rd1, 4;
	.loc	15	7	0
	ld.param.s32 	%r8, [__cudaparm__Z14poly2mask_cudaPiiiPfS0_i_nPolygonEdges];
	.loc	15	36	0
	setp.ne.s32 	%p9, %r22, %r8;
	@%p9 bra 	$Lt_0_8962;
	bra.uni 	$Lt_0_8450;
$Lt_0_9986:
	mov.s32 	%r23, 0;
$Lt_0_8450:
	mov.u32 	%r27, 0;
	setp.eq.s32 	%p10, %r23, %r27;
	@%p10 bra 	$LBB18__Z14poly2mask_cudaPiiiPfS0_i;
	.loc	15	48	0
	mov.s32 	%r28, 1;
	ld.param.u64 	%rd3, [__cudaparm__Z14poly2mask_cudaPiiiPfS0_i_mask];
	cvt.s64.s32 	%rd4, %r7;
	mul.wide.s32 	%rd5, %r7, 4;
	add.u64 	%rd6, %rd3, %rd5;
	st.global.s32 	[%rd6+0], %r28;
$LBB18__Z14poly2mask_cudaPiiiPfS0_i:
	.loc	15	50	0
	exit;
$LDWend__Z14poly2mask_cudaPiiiPfS0_i:
	} // _Z14poly2mask_cudaPiiiPfS0_i



// ===== COMPILED SASS (sm_100) =====

	.target	sm_100

	.elftype	@"ET_EXEC"


//--------------------- .note.nv.tkinfo           --------------------------
	.section	.note.nv.tkinfo,"",@"SHT_NOTE"
	.sectionflags	@"SHF_NOTE_NV_TKINFO"
	.tkinfo
        /*0018*/ 	.word	0x00000002
        /*0030*/ 	.string	""
        /*0030*/ 	.string	"ptxas"
        /*0030*/ 	.string	"Cuda compilation tools, release 13.0, V13.0.88"
        /*0030*/ 	.string	"Build cuda_13.0.r13.0/compiler.36424714_0"
        /*0030*/ 	.string	"-arch sm_100 "



//--------------------- .note.nv.cuinfo           --------------------------
	.section	.note.nv.cuinfo,"",@"SHT_NOTE"
	.sectionflags	@"SHF_NOTE_NV_CUINFO"
        /*0018*/ 	.short	0x0002
        /*001a*/ 	.short	0x000a
        /*001c*/ 	.short	0x0082
	.zero		2


//--------------------- .nv.info                  --------------------------
	.section	.nv.info,"",@"SHT_CUDA_INFO"
	.align	4


	//----- nvinfo : EIATTR_REGCOUNT
	.align		4
        /*0000*/ 	.byte	0x04, 0x2f
        /*0002*/ 	.short	(.L_1 - .L_0)
	.align		4
.L_0:
        /*0004*/ 	.word	index@(_Z14poly2mask_cudaPiiiPfS0_i)
        /*0008*/ 	.word	0x00000010


	//----- nvinfo : EIATTR_FRAME_SIZE
	.align		4
.L_1:
        /*000c*/ 	.byte	0x04, 0x11
        /*000e*/ 	.short	(.L_3 - .L_2)
	.align		4
.L_2:
        /*0010*/ 	.word	index@(_Z14poly2mask_cudaPiiiPfS0_i)
        /*0014*/ 	.word	0x00000000


	//----- nvinfo : EIATTR_MIN_STACK_SIZE
	.align		4
.L_3:
        /*0018*/ 	.byte	0x04, 0x12
        /*001a*/ 	.short	(.L_5 - .L_4)
	.align		4
.L_4:
        /*001c*/ 	.word	index@(_Z14poly2mask_cudaPiiiPfS0_i)
        /*0020*/ 	.word	0x00000000
.L_5:


//--------------------- .nv.compat                --------------------------
	.section	.nv.compat,"",@"SHT_CUDA_COMPAT_INFO"
	.align	4
        /*0000*/ 	.byte	0x02, 0x09, 0x00, 0x00, 0x02, 0x02, 0x01, 0x00, 0x02, 0x05, 0x05, 0x00, 0x03, 0x07, 0x01, 0x01
        /*0010*/ 	.byte	0x02, 0x03, 0x00, 0x00, 0x02, 0x06, 0x01, 0x00, 0x04, 0x0b, 0x08, 0x00, 0x09, 0x00, 0x00, 0x00
        /*0020*/ 	.byte	0x00, 0x00, 0x00, 0x00


//--------------------- .nv.info._Z14poly2mask_cudaPiiiPfS0_i --------------------------
	.section	.nv.info._Z14poly2mask_cudaPiiiPfS0_i,"",@"SHT_CUDA_INFO"
	.sectionflags	@""
	.align	4


	//----- nvinfo : EIATTR_CUDA_API_VERSION
	.align		4
        /*0000*/ 	.byte	0x04, 0x37
        /*0002*/ 	.short	(.L_7 - .L_6)
.L_6:
        /*0004*/ 	.word	0x00000082


	//----- nvinfo : EIATTR_KPARAM_INFO
	.align		4
.L_7:
        /*0008*/ 	.byte	0x04, 0x17
        /*000a*/ 	.short	(.L_9 - .L_8)
.L_8:
        /*000c*/ 	.word	0x00000000
        /*0010*/ 	.short	0x0005
        /*0012*/ 	.short	0x0020
        /*0014*/ 	.byte	0x00, 0xf0, 0x11, 0x00


	//----- nvinfo : EIATTR_KPARAM_INFO
	.align		4
.L_9:
        /*0018*/ 	.byte	0x04, 0x17
        /*001a*/ 	.short	(.L_11 - .L_10)
.L_10:
        /*001c*/ 	.word	0x00000000
        /*0020*/ 	.short	0x0004
        /*0022*/ 	.short	0x0018
        /*0024*/ 	.byte	0x00, 0xf0, 0x21, 0x00


	//----- nvinfo : EIATTR_KPARAM_INFO
	.align		4
.L_11:
        /*0028*/ 	.byte	0x04, 0x17
        /*002a*/ 	.short	(.L_13 - .L_12)
.L_12:
        /*002c*/ 	.word	0x00000000
        /*0030*/ 	.short	0x0003
        /*0032*/ 	.short	0x0010
        /*0034*/ 	.byte	0x00, 0xf0, 0x21, 0x00


	//----- nvinfo : EIATTR_KPARAM_INFO
	.align		4
.L_13:
        /*0038*/ 	.byte	0x04, 0x17
        /*003a*/ 	.short	(.L_15 - .L_14)
.L_14:
        /*003c*/ 	.word	0x00000000
        /*0040*/ 	.short	0x0002
        /*0042*/ 	.short	0x000c
        /*0044*/ 	.byte	0x00, 0xf0, 0x11, 0x00


	//----- nvinfo : EIATTR_KPARAM_INFO
	.align		4
.L_15:
        /*0048*/ 	.byte	0x04, 0x17
        /*004a*/ 	.short	(.L_17 - .L_16)
.L_16:
        /*004c*/ 	.word	0x00000000
        /*0050*/ 	.short	0x0001
        /*0052*/ 	.short	0x0008
        /*0054*/ 	.byte	0x00, 0xf0, 0x11, 0x00


	//----- nvinfo : EIATTR_KPARAM_INFO
	.align		4
.L_17:
        /*0058*/ 	.byte	0x04, 0x17
        /*005a*/ 	.short	(.L_19 - .L_18)
.L_18:
        /*005c*/ 	.word	0x00000000
        /*0060*/ 	.short	0x0000
        /*0062*/ 	.short	0x0000
        /*0064*/ 	.byte	0x00, 0xf0, 0x21, 0x00


	//----- nvinfo : EIATTR_SPARSE_MMA_MASK
	.align		4
.L_19:
        /*0068*/ 	.byte	0x03, 0x50
        /*006a*/ 	.short	0x0000


	//----- nvinfo : EIATTR_MAXREG_COUNT
	.align		4
        /*006c*/ 	.byte	0x03, 0x1b
        /*006e*/ 	.short	0x00ff


	//----- nvinfo : EIATTR_MERCURY_ISA_VERSION
	.align		4
        /*0070*/ 	.byte	0x03, 0x5f
        /*0072*/ 	.short	0x0101


	//----- nvinfo : EIATTR_VRC_CTA_INIT_COUNT
	.align		4
        /*0074*/ 	.byte	0x02, 0x4a
	.zero		1
	.zero		1


	//----- nvinfo : EIATTR_EXIT_INSTR_OFFSETS
	.align		4
        /*0078*/ 	.byte	0x04, 0x1c
        /*007a*/ 	.short	(.L_21 - .L_20)


	//   ....[0]....
.L_20:
        /*007c*/ 	.word	0x00000100


	//   ....[1]....
        /*0080*/ 	.word	0x000006b0


	//   ....[2]....
        /*0084*/ 	.word	0x00000700


	//----- nvinfo : EIATTR_CRS_STACK_SIZE
	.align		4
.L_21:
        /*0088*/ 	.byte	0x04, 0x1e
        /*008a*/ 	.short	(.L_23 - .L_22)
.L_22:
        /*008c*/ 	.word	0x00000000


	//----- nvinfo : EIATTR_CBANK_PARAM_SIZE
	.align		4
.L_23:
        /*0090*/ 	.byte	0x03, 0x19
        /*0092*/ 	.short	0x0024


	//----- nvinfo : EIATTR_PARAM_CBANK
	.align		4
        /*0094*/ 	.byte	0x04, 0x0a
        /*0096*/ 	.short	(.L_25 - .L_24)
	.align		4
.L_24:
        /*0098*/ 	.word	index@(.nv.constant0._Z14poly2mask_cudaPiiiPfS0_i)
        /*009c*/ 	.short	0x0380
        /*009e*/ 	.short	0x0024


	//----- nvinfo : EIATTR_SW_WAR
	.align		4
.L_25:
        /*00a0*/ 	.byte	0x04, 0x36
        /*00a2*/ 	.short	(.L_27 - .L_26)
.L_26:
        /*00a4*/ 	.word	0x00000008
.L_27:


//--------------------- .nv.callgraph             --------------------------
	.section	.nv.callgraph,"",@"SHT_CUDA_CALLGRAPH"
	.align	4
	.sectionentsize	8
	.align		4
        /*0000*/ 	.word	0x00000000
	.align		4
        /*0004*/ 	.word	0xffffffff
	.align		4
        /*0008*/ 	.word	0x00000000
	.align		4
        /*000c*/ 	.word	0xfffffffe
	.align		4
        /*0010*/ 	.word	0x00000000
	.align		4
        /*0014*/ 	.word	0xfffffffd
	.align		4
        /*0018*/ 	.word	0x00000000
	.align		4
        /*001c*/ 	.word	0xfffffffc


//--------------------- .text._Z14poly2mask_cudaPiiiPfS0_i --------------------------
	.section	.text._Z14poly2mask_cudaPiiiPfS0_i,"ax",@progbits
	.align	128
.text._Z14poly2mask_cudaPiiiPfS0_i:
        .type           _Z14poly2mask_cudaPiiiPfS0_i,@function
        .size           _Z14poly2mask_cudaPiiiPfS0_i,(.L_x_7 - _Z14poly2mask_cudaPiiiPfS0_i)
        .other          _Z14poly2mask_cudaPiiiPfS0_i,@"STO_CUDA_ENTRY STV_DEFAULT"
_Z14poly2mask_cudaPiiiPfS0_i:
[----:B------:R-:W-:Y:S01]  /*0000*/  LDC R1, c[0x0][0x37c] ;  /* 0x0000df00ff017b82 */ /* 0x000fe20000000800 */
[----:B------:R-:W0:Y:S07]  /*0010*/  S2R R0, SR_TID.X ;  /* 0x0000000000007919 */ /* 0x000e2e0000002100 */
[----:B------:R-:W1:Y:S01]  /*0020*/  S2UR UR5, SR_CTAID.Y ;  /* 0x00000000000579c3 */ /* 0x000e620000002600 */
[----:B------:R-:W2:Y:S07]  /*0030*/  LDCU UR6, c[0x0][0x370] ;  /* 0x00006e00ff0677ac */ /* 0x000eae0008000800 */
[----:B------:R-:W3:Y:S08]  /*0040*/  S2UR UR4, SR_CTAID.X ;  /* 0x00000000000479c3 */ /* 0x000ef00000002500 */
[----:B------:R-:W4:Y:S01]  /*0050*/  LDC R3, c[0x0][0x360] ;  /* 0x0000d800ff037b82 */ /* 0x000f220000000800 */
[----:B--2---:R-:W-:-:S07]  /*0060*/  ULOP3.LUT UR6, UR6, 0xffff, URZ, 0xc0, !UPT ;  /* 0x0000ffff06067892 */ /* 0x004fce000f8ec0ff */
[----:B------:R-:W2:Y:S01]  /*0070*/  LDC.64 R4, c[0x0][0x388] ;  /* 0x0000e200ff047b82 */ /* 0x000ea20000000a00 */
[----:B-1----:R-:W-:Y:S01]  /*0080*/  ULOP3.LUT UR5, UR5, 0xffff, URZ, 0xc0, !UPT ;  /* 0x0000ffff05057892 */ /* 0x002fe2000f8ec0ff */
[----:B0-----:R-:W-:Y:S01]  /*0090*/  LOP3.LUT R0, R0, 0xffff, RZ, 0xc0, !PT ;  /* 0x0000ffff00007812 */ /* 0x001fe200078ec0ff */
[----:B---3--:R-:W-:-:S04]  /*00a0*/  ULOP3.LUT UR4, UR4, 0xffff, URZ, 0xc0, !UPT ;  /* 0x0000ffff04047892 */ /* 0x008fc8000f8ec0ff */
[----:B------:R-:W-:Y:S01]  /*00b0*/  UIMAD UR4, UR5, UR6, UR4 ;  /* 0x00000006050472a4 */ /* 0x000fe2000f8e0204 */
[----:B----4-:R-:W-:-:S05]  /*00c0*/  LOP3.LUT R3, R3, 0xffff, RZ, 0xc0, !PT ;  /* 0x0000ffff03037812 */ /* 0x010fca00078ec0ff */
[----:B------:R-:W-:Y:S01]  /*00d0*/  IMAD R3, R3, UR4, R0 ;  /* 0x0000000403037c24 */ /* 0x000fe2000f8e0200 */
[----:B--2---:R-:W-:-:S04]  /*00e0*/  ISETP.LE.AND P0, PT, R5, 0x2, PT ;  /* 0x000000020500780c */ /* 0x004fc80003f03270 */
[----:B------:R-:W-:-:S13]  /*00f0*/  ISETP.GE.OR P0, PT, R3, R4, P0 ;  /* 0x000000040300720c */ /* 0x000fda0000706670 */
[----:B------:R-:W-:Y:S05]  /*0100*/  @P0 EXIT ;  /* 0x000000000000094d */ /* 0x000fea0003800000 */
[----:B------:R-:W-:Y:S01]  /*0110*/  ISETP.GT.AND P0, PT, R5, RZ, PT ;  /* 0x000000ff0500720c */ /* 0x000fe20003f04270 */
[----:B------:R-:W0:-:S12]  /*0120*/  LDCU.64 UR6, c[0x0][0x358] ;  /* 0x00006b00ff0677ac */ /* 0x000e180008000a00 */
[----:B------:R-:W-:Y:S05]  /*0130*/  @!P0 BRA `(.L_x_0) ;  /* 0x0000000400548947 */ /* 0x000fea0003800000 */
[----:B------:R-:W1:Y:S01]  /*0140*/  LDC R6, c[0x0][0x3a0] ;  /* 0x0000e800ff067b82 */ /* 0x000e620000000800 */
[----:B------:R-:W-:Y:S01]  /*0150*/  ISETP.GE.AND P1, PT, R3, RZ, PT ;  /* 0x000000ff0300720c */ /* 0x000fe20003f26270 */
[----:B------:R-:W2:Y:S01]  /*0160*/  LDCU UR5, c[0x0][0x398] ;  /* 0x00007300ff0577ac */ /* 0x000ea20008000800 */
[----:B------:R-:W-:Y:S01]  /*0170*/  IMAD.MOV.U32 R12, RZ, RZ, RZ ;  /* 0x000000ffff0c7224 */ /* 0x000fe200078e00ff */
[----:B------:R-:W3:Y:S04]  /*0180*/  LDCU UR4, c[0x0][0x390] ;  /* 0x00007200ff0477ac */ /* 0x000ee80008000800 */
[----:B------:R-:W4:Y:S01]  /*0190*/  LDC R11, c[0x0][0x394] ;  /* 0x0000e500ff0b7b82 */ /* 0x000f220000000800 */
[----:B------:R-:W0:Y:S01]  /*01a0*/  LDCU UR8, c[0x0][0x38c] ;  /* 0x00007180ff0877ac */ /* 0x000e220008000800 */
[----:B-1----:R-:W-:-:S04]  /*01b0*/  IABS R7, R6 ;  /* 0x0000000600077213 */ /* 0x002fc80000000000 */
[----:B------:R-:W1:Y:S08]  /*01c0*/  I2F.RP R0, R7 ;  /* 0x0000000700007306 */ /* 0x000e700000209400 */
[----:B-1----:R-:W1:Y:S02]  /*01d0*/  MUFU.RCP R0, R0 ;  /* 0x0000000000007308 */ /* 0x002e640000001000 */
[----:B-1----:R-:W-:-:S06]  /*01e0*/  VIADD R4, R0, 0xffffffe ;  /* 0x0ffffffe00047836 */ /* 0x002fcc0000000000 */
[----:B------:R1:W5:Y:S02]  /*01f0*/  F2I.FTZ.U32.TRUNC.NTZ R5, R4 ;  /* 0x0000000400057305 */ /* 0x000364000021f000 */
[----:B-1----:R-:W-:Y:S02]  /*0200*/  IMAD.MOV.U32 R4, RZ, RZ, RZ ;  /* 0x000000ffff047224 */ /* 0x002fe400078e00ff */
[----:B-----5:R-:W-:-:S04]  /*0210*/  IMAD.MOV R2, RZ, RZ, -R5 ;  /* 0x000000ffff027224 */ /* 0x020fc800078e0a05 */
[----:B------:R-:W-:Y:S01]  /*0220*/  IMAD R9, R2, R7, RZ ;  /* 0x0000000702097224 */ /* 0x000fe200078e02ff */
[----:B------:R-:W-:-:S03]  /*0230*/  IABS R2, R3 ;  /* 0x0000000300027213 */ /* 0x000fc60000000000 */
[----:B------:R-:W-:Y:S01]  /*0240*/  IMAD.HI.U32 R5, R5, R9, R4 ;  /* 0x0000000905057227 */ /* 0x000fe200078e0004 */
[----:B---3--:R-:W-:Y:S01]  /*0250*/  MOV R4, UR4 ;  /* 0x0000000400047c02 */ /* 0x008fe20008000f00 */
[----:B------:R-:W1:Y:S01]  /*0260*/  LDC R9, c[0x0][0x39c] ;  /* 0x0000e700ff097b82 */ /* 0x000e620000000800 */
[----:B------:R-:W-:-:S03]  /*0270*/  UMOV UR4, URZ ;  /* 0x000000ff00047c82 */ /* 0x000fc60008000000 */
[----:B------:R-:W-:-:S04]  /*0280*/  IMAD.HI.U32 R5, R5, R2, RZ ;  /* 0x0000000205057227 */ /* 0x000fc800078e00ff */
[----:B------:R-:W-:-:S04]  /*0290*/  IMAD.MOV R0, RZ, RZ, -R5 ;  /* 0x000000ffff007224 */ /* 0x000fc800078e0a05 */
[----:B------:R-:W-:Y:S01]  /*02a0*/  IMAD R0, R7, R0, R2 ;  /* 0x0000000007007224 */ /* 0x000fe200078e0202 */
[----:B------:R-:W-:-:S04]  /*02b0*/  LOP3.LUT R2, R3, R6, RZ, 0x3c, !PT ;  /* 0x0000000603027212 */ /* 0x000fc800078e3cff */
[----:B------:R-:W-:Y:S02]  /*02c0*/  ISETP.GT.U32.AND P3, PT, R7, R0, PT ;  /* 0x000000000700720c */ /* 0x000fe40003f64070 */
[----:B------:R-:W-:-:S11]  /*02d0*/  ISETP.GE.AND P0, PT, R2, RZ, PT ;  /* 0x000000ff0200720c */ /* 0x000fd60003f06270 */
[----:B------:R-:W-:Y:S01]  /*02e0*/  @!P3 IADD3 R0, PT, PT, R0, -R7, RZ ;  /* 0x800000070000b210 */ /* 0x000fe20007ffe0ff */
[----:B------:R-:W-:-:S03]  /*02f0*/  @!P3 VIADD R5, R5, 0x1 ;  /* 0x000000010505b836 */ /* 0x000fc60000000000 */
[C---:B------:R-:W-:Y:S02]  /*0300*/  ISETP.GE.U32.AND P2, PT, R0.reuse, R7, PT ;  /* 0x000000070000720c */ /* 0x040fe40003f46070 */
[----:B------:R-:W-:Y:S01]  /*0310*/  ISETP.GT.U32.AND P3, PT, R7, R0, PT ;  /* 0x000000000700720c */ /* 0x000fe20003f64070 */
[----:B------:R-:W-:-:S05]  /*0320*/  IMAD.IADD R7, R0, 0x1, -R7 ;  /* 0x0000000100077824 */ /* 0x000fca00078e0a07 */
[----:B------:R-:W-:-:S05]  /*0330*/  SEL R0, R7, R0, !P3 ;  /* 0x0000000007007207 */ /* 0x000fca0005800000 */
[----:B------:R-:W-:Y:S01]  /*0340*/  @P2 VIADD R5, R5, 0x1 ;  /* 0x0000000105052836 */ /* 0x000fe20000000000 */
[----:B------:R-:W-:Y:S01]  /*0350*/  ISETP.NE.AND P2, PT, R6, RZ, PT ;  /* 0x000000ff0600720c */ /* 0x000fe20003f45270 */
[----:B------:R-:W-:-:S03]  /*0360*/  @!P1 IMAD.MOV R0, RZ, RZ, -R0 ;  /* 0x000000ffff009224 */ /* 0x000fc600078e0a00 */
[----:B------:R-:W-:Y:S02]  /*0370*/  MOV R2, R5 ;  /* 0x0000000500027202 */ /* 0x000fe40000000f00 */
[----:B------:R-:W-:Y:S01]  /*0380*/  LOP3.LUT R5, RZ, R6, RZ, 0x33, !PT ;  /* 0x00000006ff057212 */ /* 0x000fe200078e33ff */
[----:B--2---:R-:W-:Y:S02]  /*0390*/  IMAD.U32 R6, RZ, RZ, UR5 ;  /* 0x00000005ff067e24 */ /* 0x004fe4000f8e00ff */
[----:B------:R-:W-:Y:S01]  /*03a0*/  @!P0 IMAD.MOV R2, RZ, RZ, -R2 ;  /* 0x000000ffff028224 */ /* 0x000fe200078e0a02 */
[----:B------:R-:W-:-:S04]  /*03b0*/  SEL R7, R5, R0, !P2 ;  /* 0x0000000005077207 */ /* 0x000fc80005000000 */
[----:B------:R-:W-:Y:S02]  /*03c0*/  SEL R0, R5, R2, !P2 ;  /* 0x0000000205007207 */ /* 0x000fe40005000000 */
[----:B01--4-:R-:W-:-:S07]  /*03d0*/  I2FP.F32.S32 R2, R7 ;  /* 0x0000000700027245 */ /* 0x013fce0000201400 */
.L_x_4:
[----:B------:R-:W-:-:S05]  /*03e0*/  IMAD.MOV.U32 R7, RZ, RZ, R9 ;  /* 0x000000ffff077224 */ /* 0x000fca00078e0009 */
[----:B------:R-:W2:Y:S04]  /*03f0*/  LDG.E R13, desc[UR6][R6.64] ;  /* 0x00000006060d7981 */ /* 0x000ea8000c1e1900 */
[----:B------:R-:W3:Y:S01]  /*0400*/  LDG.E R9, desc[UR6][R6.64+0x4] ;  /* 0x0000040606097981 */ /* 0x000ee2000c1e1900 */
[----:B------:R-:W-:-:S05]  /*0410*/  IMAD.MOV.U32 R5, RZ, RZ, R11 ;  /* 0x000000ffff057224 */ /* 0x000fca00078e000b */
[----:B------:R0:W5:Y:S04]  /*0420*/  LDG.E R11, desc[UR6][R4.64] ;  /* 0x00000006040b7981 */ /* 0x000168000c1e1900 */
[----:B------:R0:W5:Y:S01]  /*0430*/  LDG.E R10, desc[UR6][R4.64+0x4] ;  /* 0x00000406040a7981 */ /* 0x000162000c1e1900 */
[----:B------:R-:W-:Y:S01]  /*0440*/  UIADD3 UR4, UPT, UPT, UR4, 0x1, URZ ;  /* 0x0000000104047890 */ /* 0x000fe2000fffe0ff */
[----:B------:R-:W-:Y:S03]  /*0450*/  BSSY.RECONVERGENT B0, `(.L_x_1) ;  /* 0x000001d000007945 */ /* 0x000fe60003800200 */
[----:B------:R-:W-:Y:S01]  /*0460*/  UISETP.NE.AND UP0, UPT, UR4, UR8, UPT ;  /* 0x000000080400728c */ /* 0x000fe2000bf05270 */
[----:B--2---:R-:W-:-:S02]  /*0470*/  FSETP.GE.FTZ.AND P0, PT, R2, R13, PT ;  /* 0x0000000d0200720b */ /* 0x004fc40003f16000 */
[----:B---3--:R-:W-:-:S04]  /*0480*/  FSETP.GEU.FTZ.AND P1, PT, R2, R9, PT ;  /* 0x000000090200720b */ /* 0x008fc80003f3e000 */
[----:B------:R-:W-:-:S13]  /*0490*/  PLOP3.LUT P0, PT, P0, P1, PT, 0x8f, 0xf8 ;  /* 0x0000000000f8781c */ /* 0x000fda0000703177 */
[----:B0-----:R-:W-:Y:S05]  /*04a0*/  @P0 BRA `(.L_x_2) ;  /* 0x0000000000280947 */ /* 0x001fea0003800000 */
[----:B------:R-:W-:Y:S01]  /*04b0*/  I2FP.F32.S32 R8, R0 ;  /* 0x0000000000087245 */ /* 0x000fe20000201400 */
[----:B------:R-:W-:Y:S01]  /*04c0*/  FADD.FTZ R9, -R13, R9 ;  /* 0x000000090d097221 */ /* 0x000fe20000010100 */
[----:B-----5:R-:W-:-:S03]  /*04d0*/  FADD.FTZ R10, -R11, R10 ;  /* 0x0000000a0b0a7221 */ /* 0x020fc60000010100 */
[----:B------:R-:W-:Y:S01]  /*04e0*/  FADD.FTZ R8, -R11, R8 ;  /* 0x000000080b087221 */ /* 0x000fe20000010100 */
[----:B------:R-:W-:-:S03]  /*04f0*/  FADD.FTZ R11, R2, -R13 ;  /* 0x8000000d020b7221 */ /* 0x000fc60000010000 */
[----:B------:R-:W-:-:S04]  /*0500*/  FMUL.FTZ R8, R8, R9 ;  /* 0x0000000908087220 */ /* 0x000fc80000410000 */
[----:B------:R-:W-:-:S05]  /*0510*/  FFMA.FTZ R8, R11, R10, -R8 ;  /* 0x0000000a0b087223 */ /* 0x000fca0000010808 */
[----:B------:R-:W-:-:S13]  /*0520*/  FSETP.GT.FTZ.AND P0, PT, R8, RZ, PT ;  /* 0x000000ff0800720b */ /* 0x000fda0003f14000 */
[----:B------:R-:W-:Y:S01]  /*0530*/  @P0 IADD3 R12, PT, PT, R12, 0x1, RZ ;  /* 0x000000010c0c0810 */ /* 0x000fe20007ffe0ff */
[----:B------:R-:W-:Y:S06]  /*0540*/  BRA `(.L_x_3) ;  /* 0x0000000000347947 */ /* 0x000fec0003800000 */
.L_x_2:
[C---:B------:R-:W-:Y:S02]  /*0550*/  FSETP.GE.FTZ.AND P0, PT, R2.reuse, R9, PT ;  /* 0x000000090200720b */ /* 0x040fe40003f16000 */
[----:B------:R-:W-:-:S04]  /*0560*/  FSETP.GEU.FTZ.AND P1, PT, R2, R13, PT ;  /* 0x0000000d0200720b */ /* 0x000fc80003f3e000 */
[----:B------:R-:W-:-:S13]  /*0570*/  PLOP3.LUT P0, PT, P0, P1, PT, 0x8f, 0xf8 ;  /* 0x0000000000f8781c */ /* 0x000fda0000703177 */
[----:B------:R-:W-:Y:S05]  /*0580*/  @P0 BRA `(.L_x_3) ;  /* 0x0000000000240947 */ /* 0x000fea0003800000 */
[----:B------:R-:W-:Y:S01]  /*0590*/  I2FP.F32.S32 R8, R0 ;  /* 0x0000000000087245 */ /* 0x000fe20000201400 */
[----:B------:R-:W-:Y:S01]  /*05a0*/  FADD.FTZ R9, -R13, R9 ;  /* 0x000000090d097221 */ /* 0x000fe20000010100 */
[C---:B-----5:R-:W-:Y:S01]  /*05b0*/  FADD.FTZ R10, -R11.reuse, R10 ;  /* 0x0000000a0b0a7221 */ /* 0x060fe20000010100 */
[----:B------:R-:W-:Y:S02]  /*05c0*/  FADD.FTZ R13, R2, -R13 ;  /* 0x8000000d020d7221 */ /* 0x000fe40000010000 */
[----:B------:R-:W-:-:S04]  /*05d0*/  FADD.FTZ R8, -R11, R8 ;  /* 0x000000080b087221 */ /* 0x000fc80000010100 */
[----:B------:R-:W-:-:S04]  /*05e0*/  FMUL.FTZ R8, R8, R9 ;  /* 0x0000000908087220 */ /* 0x000fc80000410000 */
[----:B------:R-:W-:-:S05]  /*05f0*/  FFMA.FTZ R8, R13, R10, -R8 ;  /* 0x0000000a0d087223 */ /* 0x000fca0000010808 */
[----:B------:R-:W-:-:S13]  /*0600*/  FSETP.GEU.FTZ.AND P0, PT, R8, RZ, PT ;  /* 0x000000ff0800720b */ /* 0x000fda0003f1e000 */
[----:B------:R-:W-:-:S07]  /*0610*/  @!P0 VIADD R12, R12, 0xffffffff ;  /* 0xffffffff0c0c8836 */ /* 0x000fce0000000000 */
.L_x_3:
[----:B------:R-:W-:Y:S05]  /*0620*/  BSYNC.RECONVERGENT B0 ;  /* 0x0000000000007941 */ /* 0x000fea0003800200 */
.L_x_1:
[----:B------:R-:W-:Y:S02]  /*0630*/  IADD3 R6, P0, PT, R6, 0x4, RZ ;  /* 0x0000000406067810 */ /* 0x000fe40007f1e0ff */
[----:B------:R-:W-:-:S03]  /*0640*/  IADD3 R4, P1, PT, R4, 0x4, RZ ;  /* 0x0000000404047810 */ /* 0x000fc60007f3e0ff */
[----:B------:R-:W-:Y:S02]  /*0650*/  IMAD.X R9, RZ, RZ, R7, P0 ;  /* 0x000000ffff097224 */ /* 0x000fe400000e0607 */
[----:B-----5:R-:W-:Y:S01]  /*0660*/  IMAD.X R11, RZ, RZ, R5, P1 ;  /* 0x000000ffff0b7224 */ /* 0x020fe200008e0605 */
[----:B------:R-:W-:Y:S07]  /*0670*/  BRA.U UP0, `(.L_x_4) ;  /* 0xfffffffd00587547 */ /* 0x000fee000b83ffff */
[----:B------:R-:W-:Y:S05]  /*0680*/  BRA `(.L_x_5) ;  /* 0x0000000000047947 */ /* 0x000fea0003800000 */
.L_x_0:
[----:B------:R-:W-:-:S07]  /*0690*/  HFMA2 R12, -RZ, RZ, 0, 0 ;  /* 0x00000000ff0c7431 */ /* 0x000fce00000001ff */
.L_x_5:
[----:B------:R-:W-:-:S13]  /*06a0*/  ISETP.NE.AND P0, PT, R12, RZ, PT ;  /* 0x000000ff0c00720c */ /* 0x000fda0003f05270 */
[----:B0-----:R-:W-:Y:S05]  /*06b0*/  @!P0 EXIT ;  /* 0x000000000000894d */ /* 0x001fea0003800000 */
[----:B------:R-:W0:Y:S01]  /*06c0*/  LDC.64 R4, c[0x0][0x380] ;  /* 0x0000e000ff047b82 */ /* 0x000e220000000a00 */
[----:B------:R-:W-:Y:S02]  /*06d0*/  IMAD.MOV.U32 R7, RZ, RZ, 0x1 ;  /* 0x00000001ff077424 */ /* 0x000fe400078e00ff */
[----:B0-----:R-:W-:-:S05]  /*06e0*/  IMAD.WIDE R2, R3, 0x4, R4 ;  /* 0x0000000403027825 */ /* 0x001fca00078e0204 */
[----:B------:R-:W-:Y:S01]  /*06f0*/  STG.E desc[UR6][R2.64], R7 ;  /* 0x0000000702007986 */ /* 0x000fe2000c101906 */
[----:B------:R-:W-:Y:S05]  /*0700*/  EXIT ;  /* 0x000000000000794d */ /* 0x000fea0003800000 */
.L_x_6:
[----:B------:R-:W-:-:S00]  /*0710*/  BRA `(.L_x_6) ;  /* 0xfffffffc00fc7947 */ /* 0x000fc0000383ffff */
[----:B------:R-:W-:-:S00]  /*0720*/  NOP ;  /* 0x0000000000007918 */ /* 0x000fc00000000000 */
        /* <DEDUP_REMOVED lines=13> */
.L_x_7:


//--------------------- .nv.shared.reserved.0     --------------------------
	.section	.nv.shared.reserved.0,"aw",@nobits
	.weak		__nv_reservedSMEM_offset_0_alias
	.size		__nv_reservedSMEM_offset_0_alias, 0, 64
	.other		__nv_reservedSMEM_offset_0_alias,@"STO_CUDA_RESERVED_SHARED STV_DEFAULT"
__nv_reservedSMEM_offset_0_alias:
	.zero		0
	.zero		64


//--------------------- .nv.constant0._Z14poly2mask_cudaPiiiPfS0_i --------------------------
	.section	.nv.constant0._Z14poly2mask_cudaPiiiPfS0_i,"a",@progbits
	.sectionflags	@""
	.align	4
.nv.constant0._Z14poly2mask_cudaPiiiPfS0_i:
	.zero		932


//--------------------- SYMBOLS --------------------------

	.type		.nv.reservedSmem.offset0,@object
	.size		.nv.reservedSmem.offset0,0x4
